//
// Generated by NVIDIA NVVM Compiler
//
// Compiler Build ID: CL-36424714
// Cuda compilation tools, release 13.0, V13.0.88
// Based on NVVM 20.0.0
//

.version 9.0
.target sm_100
.address_size 64

	// .globl	_Z11matrix_multPfS_S_

.visible .entry _Z11matrix_multPfS_S_(
	.param .u64 .ptr .align 1 _Z11matrix_multPfS_S__param_0,
	.param .u64 .ptr .align 1 _Z11matrix_multPfS_S__param_1,
	.param .u64 .ptr .align 1 _Z11matrix_multPfS_S__param_2
)
{
	.reg .b32 	%r<6>;
	.reg .b32 	%f<49>;
	.reg .b64 	%rd<10>;

	ld.param.u64 	%rd1, [_Z11matrix_multPfS_S__param_0];
	ld.param.u64 	%rd2, [_Z11matrix_multPfS_S__param_1];
	ld.param.u64 	%rd3, [_Z11matrix_multPfS_S__param_2];
	cvta.to.global.u64 	%rd4, %rd2;
	cvta.to.global.u64 	%rd5, %rd1;
	cvta.to.global.u64 	%rd6, %rd3;
	mov.u32 	%r1, %ctaid.x;
	mov.u32 	%r2, %ntid.x;
	mov.u32 	%r3, %tid.x;
	mad.lo.s32 	%r4, %r1, %r2, %r3;
	shl.b32 	%r5, %r4, 2;
	mul.wide.s32 	%rd7, %r5, 4;
	add.s64 	%rd8, %rd5, %rd7;
	ld.global.f32 	%f1, [%rd8];
	ld.global.f32 	%f2, [%rd4];
	fma.rn.f32 	%f3, %f1, %f2, 0f00000000;
	ld.global.f32 	%f4, [%rd8+4];
	ld.global.f32 	%f5, [%rd4+16];
	fma.rn.f32 	%f6, %f4, %f5, %f3;
	ld.global.f32 	%f7, [%rd8+8];
	ld.global.f32 	%f8, [%rd4+32];
	fma.rn.f32 	%f9, %f7, %f8, %f6;
	ld.global.f32 	%f10, [%rd8+12];
	ld.global.f32 	%f11, [%rd4+48];
	fma.rn.f32 	%f12, %f10, %f11, %f9;
	add.s64 	%rd9, %rd6, %rd7;
	st.global.f32 	[%rd9], %f12;
	ld.global.f32 	%f13, [%rd8];
	ld.global.f32 	%f14, [%rd4+4];
	fma.rn.f32 	%f15, %f13, %f14, 0f00000000;
	ld.global.f32 	%f16, [%rd8+4];
	ld.global.f32 	%f17, [%rd4+20];
	fma.rn.f32 	%f18, %f16, %f17, %f15;
	ld.global.f32 	%f19, [%rd8+8];
	ld.global.f32 	%f20, [%rd4+36];
	fma.rn.f32 	%f21, %f19, %f20, %f18;
	ld.global.f32 	%f22, [%rd8+12];
	ld.global.f32 	%f23, [%rd4+52];
	fma.rn.f32 	%f24, %f22, %f23, %f21;
	st.global.f32 	[%rd9+4], %f24;
	ld.global.f32 	%f25, [%rd8];
	ld.global.f32 	%f26, [%rd4+8];
	fma.rn.f32 	%f27, %f25, %f26, 0f00000000;
	ld.global.f32 	%f28, [%rd8+4];
	ld.global.f32 	%f29, [%rd4+24];
	fma.rn.f32 	%f30, %f28, %f29, %f27;
	ld.global.f32 	%f31, [%rd8+8];
	ld.global.f32 	%f32, [%rd4+40];
	fma.rn.f32 	%f33, %f31, %f32, %f30;
	ld.global.f32 	%f34, [%rd8+12];
	ld.global.f32 	%f35, [%rd4+56];
	fma.rn.f32 	%f36, %f34, %f35, %f33;
	st.global.f32 	[%rd9+8], %f36;
	ld.global.f32 	%f37, [%rd8];
	ld.global.f32 	%f38, [%rd4+12];
	fma.rn.f32 	%f39, %f37, %f38, 0f00000000;
	ld.global.f32 	%f40, [%rd8+4];
	ld.global.f32 	%f41, [%rd4+28];
	fma.rn.f32 	%f42, %f40, %f41, %f39;
	ld.global.f32 	%f43, [%rd8+8];
	ld.global.f32 	%f44, [%rd4+44];
	fma.rn.f32 	%f45, %f43, %f44, %f42;
	ld.global.f32 	%f46, [%rd8+12];
	ld.global.f32 	%f47, [%rd4+60];
	fma.rn.f32 	%f48, %f46, %f47, %f45;
	st.global.f32 	[%rd9+12], %f48;
	ret;

}


// ===== COMPILED SASS (sm_100) =====

	.target	sm_100

	.elftype	@"ET_EXEC"


//--------------------- .note.nv.tkinfo           --------------------------
	.section	.note.nv.tkinfo,"",@"SHT_NOTE"
	.sectionflags	@"SHF_NOTE_NV_TKINFO"
	.tkinfo
        /*0018*/ 	.word	0x00000002
        /*0030*/ 	.string	""
        /*0030*/ 	.string	"ptxas"
        /*0030*/ 	.string	"Cuda compilation tools, release 13.0, V13.0.88"
        /*0030*/ 	.string	"Build cuda_13.0.r13.0/compiler.36424714_0"
        /*0030*/ 	.string	"-arch sm_100 -m 64 "



//--------------------- .note.nv.cuinfo           --------------------------
	.section	.note.nv.cuinfo,"",@"SHT_NOTE"
	.sectionflags	@"SHF_NOTE_NV_CUINFO"
        /*0018*/ 	.short	0x0002
        /*001a*/ 	.short	0x0064
        /*001c*/ 	.short	0x0082
	.zero		2


//--------------------- .nv.info                  --------------------------
	.section	.nv.info,"",@"SHT_CUDA_INFO"
	.align	4


	//----- nvinfo : EIATTR_REGCOUNT
	.align		4
        /*0000*/ 	.byte	0x04, 0x2f
        /*0002*/ 	.short	(.L_1 - .L_0)
	.align		4
.L_0:
        /*0004*/ 	.word	index@(_Z11matrix_multPfS_S_)
        /*0008*/ 	.word	0x00000014


	//----- nvinfo : EIATTR_FRAME_SIZE
	.align		4
.L_1:
        /*000c*/ 	.byte	0x04, 0x11
        /*000e*/ 	.short	(.L_3 - .L_2)
	.align		4
.L_2:
        /*0010*/ 	.word	index@(_Z11matrix_multPfS_S_)
        /*0014*/ 	.word	0x00000000


	//----- nvinfo : EIATTR_MIN_STACK_SIZE
	.align		4
.L_3:
        /*0018*/ 	.byte	0x04, 0x12
        /*001a*/ 	.short	(.L_5 - .L_4)
	.align		4
.L_4:
        /*001c*/ 	.word	index@(_Z11matrix_multPfS_S_)
        /*0020*/ 	.word	0x00000000
.L_5:


//--------------------- .nv.compat                --------------------------
	.section	.nv.compat,"",@"SHT_CUDA_COMPAT_INFO"
	.align	4
        /*0000*/ 	.byte	0x02, 0x09, 0x00, 0x00, 0x02, 0x02, 0x01, 0x00, 0x02, 0x05, 0x05, 0x00, 0x03, 0x07, 0x01, 0x01
        /*0010*/ 	.byte	0x02, 0x03, 0x00, 0x00, 0x02, 0x06, 0x01, 0x00, 0x04, 0x0b, 0x08, 0x00, 0x09, 0x00, 0x00, 0x00
        /*0020*/ 	.byte	0x00, 0x00, 0x00, 0x00


//--------------------- .nv.info._Z11matrix_multPfS_S_ --------------------------
	.section	.nv.info._Z11matrix_multPfS_S_,"",@"SHT_CUDA_INFO"
	.sectionflags	@""
	.align	4


	//----- nvinfo : EIATTR_CUDA_API_VERSION
	.align		4
        /*0000*/ 	.byte	0x04, 0x37
        /*0002*/ 	.short	(.L_7 - .L_6)
.L_6:
        /*0004*/ 	.word	0x00000082


	//----- nvinfo : EIATTR_KPARAM_INFO
	.align		4
.L_7:
        /*0008*/ 	.byte	0x04, 0x17
        /*000a*/ 	.short	(.L_9 - .L_8)
.L_8:
        /*000c*/ 	.word	0x00000000
        /*0010*/ 	.short	0x0002
        /*0012*/ 	.short	0x0010
        /*0014*/ 	.byte	0x00, 0xf5, 0x21, 0x00


	//----- nvinfo : EIATTR_KPARAM_INFO
	.align		4
.L_9:
        /*0018*/ 	.byte	0x04, 0x17
        /*001a*/ 	.short	(.L_11 - .L_10)
.L_10:
        /*001c*/ 	.word	0x00000000
        /*0020*/ 	.short	0x0001
        /*0022*/ 	.short	0x0008
        /*0024*/ 	.byte	0x00, 0xf5, 0x21, 0x00


	//----- nvinfo : EIATTR_KPARAM_INFO
	.align		4
.L_11:
        /*0028*/ 	.byte	0x04, 0x17
        /*002a*/ 	.short	(.L_13 - .L_12)
.L_12:
        /*002c*/ 	.word	0x00000000
        /*0030*/ 	.short	0x0000
        /*0032*/ 	.short	0x0000
        /*0034*/ 	.byte	0x00, 0xf5, 0x21, 0x00


	//----- nvinfo : EIATTR_SPARSE_MMA_MASK
	.align		4
.L_13:
        /*0038*/ 	.byte	0x03, 0x50
        /*003a*/ 	.short	0x0000


	//----- nvinfo : EIATTR_MAXREG_COUNT
	.align		4
        /*003c*/ 	.byte	0x03, 0x1b
        /*003e*/ 	.short	0x00ff


	//----- nvinfo : EIATTR_MERCURY_ISA_VERSION
	.align		4
        /*0040*/ 	.byte	0x03, 0x5f
        /*0042*/ 	.short	0x0101


	//----- nvinfo : EIATTR_VRC_CTA_INIT_COUNT
	.align		4
        /*0044*/ 	.byte	0x02, 0x4a
	.zero		1
	.zero		1


	//----- nvinfo : EIATTR_EXIT_INSTR_OFFSETS
	.align		4
        /*0048*/ 	.byte	0x04, 0x1c
        /*004a*/ 	.short	(.L_15 - .L_14)


	//   ....[0]....
.L_14:
        /*004c*/ 	.word	0x00000400


	//----- nvinfo : EIATTR_CBANK_PARAM_SIZE
	.align		4
.L_15:
        /*0050*/ 	.byte	0x03, 0x19
        /*0052*/ 	.short	0x0018


	//----- nvinfo : EIATTR_PARAM_CBANK
	.align		4
        /*0054*/ 	.byte	0x04, 0x0a
        /*0056*/ 	.short	(.L_17 - .L_16)
	.align		4
.L_16:
        /*0058*/ 	.word	index@(.nv.constant0._Z11matrix_multPfS_S_)
        /*005c*/ 	.short	0x0380
        /*005e*/ 	.short	0x0018


	//----- nvinfo : EIATTR_SW_WAR
	.align		4
.L_17:
        /*0060*/ 	.byte	0x04, 0x36
        /*0062*/ 	.short	(.L_19 - .L_18)
.L_18:
        /*0064*/ 	.word	0x00000008
.L_19:


//--------------------- .nv.callgraph             --------------------------
	.section	.nv.callgraph,"",@"SHT_CUDA_CALLGRAPH"
	.align	4
	.sectionentsize	8
	.align		4
        /*0000*/ 	.word	0x00000000
	.align		4
        /*0004*/ 	.word	0xffffffff
	.align		4
        /*0008*/ 	.word	0x00000000
	.align		4
        /*000c*/ 	.word	0xfffffffe
	.align		4
        /*0010*/ 	.word	0x00000000
	.align		4
        /*0014*/ 	.word	0xfffffffd
	.align		4
        /*0018*/ 	.word	0x00000000
	.align		4
        /*001c*/ 	.word	0xfffffffc


//--------------------- .text._Z11matrix_multPfS_S_ --------------------------
	.section	.text._Z11matrix_multPfS_S_,"ax",@progbits
	.align	128
        .global         _Z11matrix_multPfS_S_
        .type           _Z11matrix_multPfS_S_,@function
        .size           _Z11matrix_multPfS_S_,(.L_x_1 - _Z11matrix_multPfS_S_)
        .other          _Z11matrix_multPfS_S_,@"STO_CUDA_ENTRY STV_DEFAULT"
_Z11matrix_multPfS_S_:
.text._Z11matrix_multPfS_S_:
[----:B------:R-:W-:Y:S01]  /*0000*/  LDC R1, c[0x0][0x37c] ;  /* 0x0000df00ff017b82 */ /* 0x000fe20000000800 */
[----:B------:R-:W0:Y:S07]  /*0010*/  S2R R7, SR_TID.X ;  /* 0x0000000000077919 */ /* 0x000e2e0000002100 */
[----:B------:R-:W0:Y:S01]  /*0020*/  S2UR UR6, SR_CTAID.X ;  /* 0x00000000000679c3 */ /* 0x000e220000002500 */
[----:B------:R-:W1:Y:S07]  /*0030*/  LDCU.64 UR4, c[0x0][0x358] ;  /* 0x00006b00ff0477ac */ /* 0x000e6e0008000a00 */
[----:B------:R-:W0:Y:S08]  /*0040*/  LDC R0, c[0x0][0x360] ;  /* 0x0000d800ff007b82 */ /* 0x000e300000000800 */
[----:B------:R-:W2:Y:S08]  /*0050*/  LDC.64 R4, c[0x0][0x380] ;  /* 0x0000e000ff047b82 */ /* 0x000eb00000000a00 */
[----:B------:R-:W3:Y:S01]  /*0060*/  LDC.64 R2, c[0x0][0x388] ;  /* 0x0000e200ff027b82 */ /* 0x000ee20000000a00 */
[----:B0-----:R-:W-:-:S07]  /*0070*/  IMAD R0, R0, UR6, R7 ;  /* 0x0000000600007c24 */ /* 0x001fce000f8e0207 */
[----:B------:R-:W0:Y:S01]  /*0080*/  LDC.64 R6, c[0x0][0x390] ;  /* 0x0000e400ff067b82 */ /* 0x000e220000000a00 */
[----:B------:R-:W-:-:S05]  /*0090*/  SHF.L.U32 R9, R0, 0x2, RZ ;  /* 0x0000000200097819 */ /* 0x000fca00000006ff */
[----:B--2---:R-:W-:-:S05]  /*00a0*/  IMAD.WIDE R4, R9, 0x4, R4 ;  /* 0x0000000409047825 */ /* 0x004fca00078e0204 */
[----:B-1----:R-:W2:Y:S04]  /*00b0*/  LDG.E R0, desc[UR4][R4.64] ;  /* 0x0000000404007981 */ /* 0x002ea8000c1e1900 */
[----:B---3--:R-:W2:Y:S04]  /*00c0*/  LDG.E R11, desc[UR4][R2.64] ;  /* 0x00000004020b7981 */ /* 0x008ea8000c1e1900 */
[----:B------:R-:W3:Y:S04]  /*00d0*/  LDG.E R8, desc[UR4][R2.64+0x10] ;  /* 0x0000100402087981 */ /* 0x000ee8000c1e1900 */
[----:B------:R-:W3:Y:S04]  /*00e0*/  LDG.E R13, desc[UR4][R4.64+0x4] ;  /* 0x00000404040d7981 */ /* 0x000ee8000c1e1900 */
[----:B------:R-:W4:Y:S04]  /*00f0*/  LDG.E R10, desc[UR4][R2.64+0x20] ;  /* 0x00002004020a7981 */ /* 0x000f28000c1e1900 */
[----:B------:R-:W4:Y:S04]  /*0100*/  LDG.E R15, desc[UR4][R4.64+0x8] ;  /* 0x00000804040f7981 */ /* 0x000f28000c1e1900 */
[----:B------:R-:W5:Y:S04]  /*0110*/  LDG.E R12, desc[UR4][R2.64+0x30] ;  /* 0x00003004020c7981 */ /* 0x000f68000c1e1900 */
[----:B------:R-:W5:Y:S01]  /*0120*/  LDG.E R17, desc[UR4][R4.64+0xc] ;  /* 0x00000c0404117981 */ /* 0x000f62000c1e1900 */
[----:B0-----:R-:W-:-:S04]  /*0130*/  IMAD.WIDE R6, R9, 0x4, R6 ;  /* 0x0000000409067825 */ /* 0x001fc800078e0206 */
[----:B--2---:R-:W-:-:S04]  /*0140*/  FFMA R0, R0, R11, RZ ;  /* 0x0000000b00007223 */ /* 0x004fc800000000ff */
[----:B---3--:R-:W-:-:S04]  /*0150*/  FFMA R0, R13, R8, R0 ;  /* 0x000000080d007223 */ /* 0x008fc80000000000 */
[----:B----4-:R-:W-:-:S04]  /*0160*/  FFMA R0, R15, R10, R0 ;  /* 0x0000000a0f007223 */ /* 0x010fc80000000000 */
[----:B-----5:R-:W-:-:S05]  /*0170*/  FFMA R17, R17, R12, R0 ;  /* 0x0000000c11117223 */ /* 0x020fca0000000000 */
[----:B------:R0:W-:Y:S04]  /*0180*/  STG.E desc[UR4][R6.64], R17 ;  /* 0x0000001106007986 */ /* 0x0001e8000c101904 */
[----:B------:R-:W2:Y:S04]  /*0190*/  LDG.E R0, desc[UR4][R4.64] ;  /* 0x0000000404007981 */ /* 0x000ea8000c1e1900 */
[----:B------:R-:W2:Y:S04]  /*01a0*/  LDG.E R9, desc[UR4][R2.64+0x4] ;  /* 0x0000040402097981 */ /* 0x000ea8000c1e1900 */
[----:B------:R-:W3:Y:S04]  /*01b0*/  LDG.E R11, desc[UR4][R4.64+0x4] ;  /* 0x00000404040b7981 */ /* 0x000ee8000c1e1900 */
[----:B------:R-:W3:Y:S04]  /*01c0*/  LDG.E R8, desc[UR4][R2.64+0x14] ;  /* 0x0000140402087981 */ /* 0x000ee8000c1e1900 */
[----:B------:R-:W4:Y:S04]  /*01d0*/  LDG.E R13, desc[UR4][R4.64+0x8] ;  /* 0x00000804040d7981 */ /* 0x000f28000c1e1900 */
[----:B------:R-:W4:Y:S04]  /*01e0*/  LDG.E R10, desc[UR4][R2.64+0x24] ;  /* 0x00002404020a7981 */ /* 0x000f28000c1e1900 */
[----:B------:R-:W5:Y:S04]  /*01f0*/  LDG.E R15, desc[UR4][R4.64+0xc] ;  /* 0x00000c04040f7981 */ /* 0x000f68000c1e1900 */
[----:B------:R-:W5:Y:S01]  /*0200*/  LDG.E R12, desc[UR4][R2.64+0x34] ;  /* 0x00003404020c7981 */ /* 0x000f62000c1e1900 */
        /* <DEDUP_REMOVED lines=11> */
[----:B0-----:R-:W5:Y:S04]  /*02c0*/  LDG.E R17, desc[UR4][R4.64+0xc] ;  /* 0x00000c0404117981 */ /* 0x001f68000c1e1900 */
[----:B------:R-:W5:Y:S01]  /*02d0*/  LDG.E R12, desc[UR4][R2.64+0x38] ;  /* 0x00003804020c7981 */ /* 0x000f62000c1e1900 */
[----:B--2---:R-:W-:-:S04]  /*02e0*/  FFMA R0, R0, R9, RZ ;  /* 0x0000000900007223 */ /* 0x004fc800000000ff */
[----:B---3--:R-:W-:-:S04]  /*02f0*/  FFMA R0, R11, R8, R0 ;  /* 0x000000080b007223 */ /* 0x008fc80000000000 */
[----:B----4-:R-:W-:-:S04]  /*0300*/  FFMA R0, R13, R10, R0 ;  /* 0x0000000a0d007223 */ /* 0x010fc80000000000 */
[----:B-----5:R-:W-:-:S05]  /*0310*/  FFMA R17, R17, R12, R0 ;  /* 0x0000000c11117223 */ /* 0x020fca0000000000 */
[----:B------:R-:W-:Y:S04]  /*0320*/  STG.E desc[UR4][R6.64+0x8], R17 ;  /* 0x0000081106007986 */ /* 0x000fe8000c101904 */
[----:B------:R-:W2:Y:S04]  /*0330*/  LDG.E R0, desc[UR4][R4.64] ;  /* 0x0000000404007981 */ /* 0x000ea8000c1e1900 */
[----:B------:R-:W2:Y:S04]  /*0340*/  LDG.E R9, desc[UR4][R2.64+0xc] ;  /* 0x00000c0402097981 */ /* 0x000ea8000c1e1900 */
[----:B------:R-:W3:Y:S04]  /*0350*/  LDG.E R11, desc[UR4][R4.64+0x4] ;  /* 0x00000404040b7981 */ /* 0x000ee8000c1e1900 */
[----:B------:R-:W3:Y:S04]  /*0360*/  LDG.E R8, desc[UR4][R2.64+0x1c] ;  /* 0x00001c0402087981 */ /* 0x000ee8000c1e1900 */
[----:B------:R-:W4:Y:S04]  /*0370*/  LDG.E R13, desc[UR4][R4.64+0x8] ;  /* 0x00000804040d7981 */ /* 0x000f28000c1e1900 */
[----:B------:R-:W4:Y:S04]  /*0380*/  LDG.E R10, desc[UR4][R2.64+0x2c] ;  /* 0x00002c04020a7981 */ /* 0x000f28000c1e1900 */
[----:B-1----:R-:W5:Y:S04]  /*0390*/  LDG.E R15, desc[UR4][R4.64+0xc] ;  /* 0x00000c04040f7981 */ /* 0x002f68000c1e1900 */
[----:B------:R-:W5:Y:S01]  /*03a0*/  LDG.E R12, desc[UR4][R2.64+0x3c] ;  /* 0x00003c04020c7981 */ /* 0x000f62000c1e1900 */
[----:B--2---:R-:W-:-:S04]  /*03b0*/  FFMA R0, R0, R9, RZ ;  /* 0x0000000900007223 */ /* 0x004fc800000000ff */
[----:B---3--:R-:W-:-:S04]  /*03c0*/  FFMA R0, R11, R8, R0 ;  /* 0x000000080b007223 */ /* 0x008fc80000000000 */
[----:B----4-:R-:W-:-:S04]  /*03d0*/  FFMA R0, R13, R10, R0 ;  /* 0x0000000a0d007223 */ /* 0x010fc80000000000 */
[----:B-----5:R-:W-:-:S05]  /*03e0*/  FFMA R15, R15, R12, R0 ;  /* 0x0000000c0f0f7223 */ /* 0x020fca0000000000 */
[----:B------:R-:W-:Y:S01]  /*03f0*/  STG.E desc[UR4][R6.64+0xc], R15 ;  /* 0x00000c0f06007986 */ /* 0x000fe2000c101904 */
[----:B------:R-:W-:Y:S05]  /*0400*/  EXIT ;  /* 0x000000000000794d */ /* 0x000fea0003800000 */
.L_x_0:
[----:B------:R-:W-:-:S00]  /*0410*/  BRA `(.L_x_0) ;  /* 0xfffffffc00fc7947 */ /* 0x000fc0000383ffff */
[----:B------:R-:W-:-:S00]  /*0420*/  NOP ;  /* 0x0000000000007918 */ /* 0x000fc00000000000 */
        /* <DEDUP_REMOVED lines=13> */
.L_x_1:


//--------------------- .nv.shared.reserved.0     --------------------------
	.section	.nv.shared.reserved.0,"aw",@nobits
	.weak		__nv_reservedSMEM_offset_0_alias
	.size		__nv_reservedSMEM_offset_0_alias, 0, 64
	.other		__nv_reservedSMEM_offset_0_alias,@"STO_CUDA_RESERVED_SHARED STV_DEFAULT"
__nv_reservedSMEM_offset_0_alias:
	.zero		0
	.zero		64


//--------------------- .nv.constant0._Z11matrix_multPfS_S_ --------------------------
	.section	.nv.constant0._Z11matrix_multPfS_S_,"a",@progbits
	.sectionflags	@""
	.align	4
.nv.constant0._Z11matrix_multPfS_S_:
	.zero		920


//--------------------- SYMBOLS --------------------------

	.type		.nv.reservedSmem.offset0,@object
	.size		.nv.reservedSmem.offset0,0x4
